//
// Generated by NVIDIA NVVM Compiler
//
// Compiler Build ID: CL-36424714
// Cuda compilation tools, release 13.0, V13.0.88
// Based on NVVM 20.0.0
//

.version 9.0
.target sm_100
.address_size 64

	// .globl	reduce
// _ZZ6reduceE5sdata has been demoted

.visible .entry reduce(
	.param .u64 .ptr .align 1 reduce_param_0,
	.param .u64 .ptr .align 1 reduce_param_1
)
{
	.reg .pred 	%p<5>;
	.reg .b32 	%r<24>;
	.reg .b64 	%rd<9>;
	// demoted variable
	.shared .align 4 .b8 _ZZ6reduceE5sdata[512];
	ld.param.u64 	%rd2, [reduce_param_0];
	ld.param.u64 	%rd1, [reduce_param_1];
	cvta.to.global.u64 	%rd3, %rd2;
	mov.u32 	%r7, %ctaid.y;
	mov.u32 	%r8, %nctaid.x;
	mov.u32 	%r9, %ctaid.x;
	mad.lo.s32 	%r1, %r7, %r8, %r9;
	mov.u32 	%r2, %ntid.x;
	mov.u32 	%r3, %tid.x;
	mad.lo.s32 	%r10, %r1, %r2, %r3;
	mul.wide.u32 	%rd4, %r10, 4;
	add.s64 	%rd5, %rd3, %rd4;
	ld.global.u32 	%r11, [%rd5];
	shl.b32 	%r12, %r3, 2;
	mov.u32 	%r13, _ZZ6reduceE5sdata;
	add.s32 	%r4, %r13, %r12;
	st.shared.u32 	[%r4], %r11;
	bar.sync 	0;
	setp.lt.u32 	%p1, %r2, 2;
	@%p1 bra 	$L__BB0_5;
	mov.b32 	%r23, 1;
$L__BB0_2:
	shl.b32 	%r6, %r23, 1;
	add.s32 	%r15, %r6, -1;
	and.b32  	%r16, %r15, %r3;
	setp.ne.s32 	%p2, %r16, 0;
	@%p2 bra 	$L__BB0_4;
	shl.b32 	%r17, %r23, 2;
	add.s32 	%r18, %r4, %r17;
	ld.shared.u32 	%r19, [%r18];
	ld.shared.u32 	%r20, [%r4];
	add.s32 	%r21, %r20, %r19;
	st.shared.u32 	[%r4], %r21;
$L__BB0_4:
	bar.sync 	0;
	setp.lt.u32 	%p3, %r6, %r2;
	mov.u32 	%r23, %r6;
	@%p3 bra 	$L__BB0_2;
$L__BB0_5:
	setp.ne.s32 	%p4, %r3, 0;
	@%p4 bra 	$L__BB0_7;
	ld.shared.u32 	%r22, [_ZZ6reduceE5sdata];
	cvta.to.global.u64 	%rd6, %rd1;
	mul.wide.u32 	%rd7, %r1, 4;
	add.s64 	%rd8, %rd6, %rd7;
	st.global.u32 	[%rd8], %r22;
$L__BB0_7:
	ret;

}


// ===== COMPILED SASS (sm_100) =====

	.target	sm_100

	.elftype	@"ET_EXEC"


//--------------------- .note.nv.tkinfo           --------------------------
	.section	.note.nv.tkinfo,"",@"SHT_NOTE"
	.sectionflags	@"SHF_NOTE_NV_TKINFO"
	.tkinfo
        /*0018*/ 	.word	0x00000002
        /*0030*/ 	.string	""
        /*0030*/ 	.string	"ptxas"
        /*0030*/ 	.string	"Cuda compilation tools, release 13.0, V13.0.88"
        /*0030*/ 	.string	"Build cuda_13.0.r13.0/compiler.36424714_0"
        /*0030*/ 	.string	"-arch sm_100 -m 64 "



//--------------------- .note.nv.cuinfo           --------------------------
	.section	.note.nv.cuinfo,"",@"SHT_NOTE"
	.sectionflags	@"SHF_NOTE_NV_CUINFO"
        /*0018*/ 	.short	0x0002
        /*001a*/ 	.short	0x0064
        /*001c*/ 	.short	0x0082
	.zero		2


//--------------------- .nv.info                  --------------------------
	.section	.nv.info,"",@"SHT_CUDA_INFO"
	.align	4


	//----- nvinfo : EIATTR_REGCOUNT
	.align		4
        /*0000*/ 	.byte	0x04, 0x2f
        /*0002*/ 	.short	(.L_1 - .L_0)
	.align		4
.L_0:
        /*0004*/ 	.word	index@(reduce)
        /*0008*/ 	.word	0x0000000b


	//----- nvinfo : EIATTR_FRAME_SIZE
	.align		4
.L_1:
        /*000c*/ 	.byte	0x04, 0x11
        /*000e*/ 	.short	(.L_3 - .L_2)
	.align		4
.L_2:
        /*0010*/ 	.word	index@(reduce)
        /*0014*/ 	.word	0x00000000


	//----- nvinfo : EIATTR_MIN_STACK_SIZE
	.align		4
.L_3:
        /*0018*/ 	.byte	0x04, 0x12
        /*001a*/ 	.short	(.L_5 - .L_4)
	.align		4
.L_4:
        /*001c*/ 	.word	index@(reduce)
        /*0020*/ 	.word	0x00000000
.L_5:


//--------------------- .nv.compat                --------------------------
	.section	.nv.compat,"",@"SHT_CUDA_COMPAT_INFO"
	.align	4
        /*0000*/ 	.byte	0x02, 0x09, 0x00, 0x00, 0x02, 0x02, 0x01, 0x00, 0x02, 0x05, 0x05, 0x00, 0x03, 0x07, 0x01, 0x01
        /*0010*/ 	.byte	0x02, 0x03, 0x00, 0x00, 0x02, 0x06, 0x01, 0x00, 0x04, 0x0b, 0x08, 0x00, 0x09, 0x00, 0x00, 0x00
        /*0020*/ 	.byte	0x00, 0x00, 0x00, 0x00


//--------------------- .nv.info.reduce           --------------------------
	.section	.nv.info.reduce,"",@"SHT_CUDA_INFO"
	.sectionflags	@""
	.align	4


	//----- nvinfo : EIATTR_CUDA_API_VERSION
	.align		4
        /*0000*/ 	.byte	0x04, 0x37
        /*0002*/ 	.short	(.L_7 - .L_6)
.L_6:
        /*0004*/ 	.word	0x00000082


	//----- nvinfo : EIATTR_KPARAM_INFO
	.align		4
.L_7:
        /*0008*/ 	.byte	0x04, 0x17
        /*000a*/ 	.short	(.L_9 - .L_8)
.L_8:
        /*000c*/ 	.word	0x00000000
        /*0010*/ 	.short	0x0001
        /*0012*/ 	.short	0x0008
        /*0014*/ 	.byte	0x00, 0xf5, 0x21, 0x00


	//----- nvinfo : EIATTR_KPARAM_INFO
	.align		4
.L_9:
        /*0018*/ 	.byte	0x04, 0x17
        /*001a*/ 	.short	(.L_11 - .L_10)
.L_10:
        /*001c*/ 	.word	0x00000000
        /*0020*/ 	.short	0x0000
        /*0022*/ 	.short	0x0000
        /*0024*/ 	.byte	0x00, 0xf5, 0x21, 0x00


	//----- nvinfo : EIATTR_SPARSE_MMA_MASK
	.align		4
.L_11:
        /*0028*/ 	.byte	0x03, 0x50
        /*002a*/ 	.short	0x0000


	//----- nvinfo : EIATTR_MAXREG_COUNT
	.align		4
        /*002c*/ 	.byte	0x03, 0x1b
        /*002e*/ 	.short	0x00ff


	//----- nvinfo : EIATTR_NUM_BARRIERS
	.align		4
        /*0030*/ 	.byte	0x02, 0x4c
        /*0032*/ 	.byte	0x01
	.zero		1


	//----- nvinfo : EIATTR_MERCURY_ISA_VERSION
	.align		4
        /*0034*/ 	.byte	0x03, 0x5f
        /*0036*/ 	.short	0x0101


	//----- nvinfo : EIATTR_VRC_CTA_INIT_COUNT
	.align		4
        /*0038*/ 	.byte	0x02, 0x4a
	.zero		1
	.zero		1


	//----- nvinfo : EIATTR_EXIT_INSTR_OFFSETS
	.align		4
        /*003c*/ 	.byte	0x04, 0x1c
        /*003e*/ 	.short	(.L_13 - .L_12)


	//   ....[0]....
.L_12:
        /*0040*/ 	.word	0x00000220


	//   ....[1]....
        /*0044*/ 	.word	0x000002a0


	//----- nvinfo : EIATTR_CBANK_PARAM_SIZE
	.align		4
.L_13:
        /*0048*/ 	.byte	0x03, 0x19
        /*004a*/ 	.short	0x0010


	//----- nvinfo : EIATTR_PARAM_CBANK
	.align		4
        /*004c*/ 	.byte	0x04, 0x0a
        /*004e*/ 	.short	(.L_15 - .L_14)
	.align		4
.L_14:
        /*0050*/ 	.word	index@(.nv.constant0.reduce)
        /*0054*/ 	.short	0x0380
        /*0056*/ 	.short	0x0010


	//----- nvinfo : EIATTR_SW_WAR
	.align		4
.L_15:
        /*0058*/ 	.byte	0x04, 0x36
        /*005a*/ 	.short	(.L_17 - .L_16)
.L_16:
        /*005c*/ 	.word	0x00000008
.L_17:


//--------------------- .nv.callgraph             --------------------------
	.section	.nv.callgraph,"",@"SHT_CUDA_CALLGRAPH"
	.align	4
	.sectionentsize	8
	.align		4
        /*0000*/ 	.word	0x00000000
	.align		4
        /*0004*/ 	.word	0xffffffff
	.align		4
        /*0008*/ 	.word	0x00000000
	.align		4
        /*000c*/ 	.word	0xfffffffe
	.align		4
        /*0010*/ 	.word	0x00000000
	.align		4
        /*0014*/ 	.word	0xfffffffd
	.align		4
        /*0018*/ 	.word	0x00000000
	.align		4
        /*001c*/ 	.word	0xfffffffc


//--------------------- .text.reduce              --------------------------
	.section	.text.reduce,"ax",@progbits
	.align	128
        .global         reduce
        .type           reduce,@function
        .size           reduce,(.L_x_3 - reduce)
        .other          reduce,@"STO_CUDA_ENTRY STV_DEFAULT"
reduce:
.text.reduce:
[----:B------:R-:W-:Y:S01]  /*0000*/  LDC R1, c[0x0][0x37c] ;  /* 0x0000df00ff017b82 */ /* 0x000fe20000000800 */
[----:B------:R-:W0:Y:S07]  /*0010*/  S2R R0, SR_CTAID.X ;  /* 0x0000000000007919 */ /* 0x000e2e0000002500 */
[----:B------:R-:W0:Y:S01]  /*0020*/  S2UR UR4, SR_CTAID.Y ;  /* 0x00000000000479c3 */ /* 0x000e220000002600 */
[----:B------:R-:W1:Y:S01]  /*0030*/  LDCU.64 UR6, c[0x0][0x358] ;  /* 0x00006b00ff0677ac */ /* 0x000e620008000a00 */
[----:B------:R-:W2:Y:S06]  /*0040*/  S2R R6, SR_TID.X ;  /* 0x0000000000067919 */ /* 0x000eac0000002100 */
[----:B------:R-:W0:Y:S01]  /*0050*/  LDC R5, c[0x0][0x370] ;  /* 0x0000dc00ff057b82 */ /* 0x000e220000000800 */
[----:B------:R-:W2:Y:S07]  /*0060*/  LDCU UR8, c[0x0][0x360] ;  /* 0x00006c00ff0877ac */ /* 0x000eae0008000800 */
[----:B------:R-:W3:Y:S01]  /*0070*/  LDC.64 R2, c[0x0][0x380] ;  /* 0x0000e000ff027b82 */ /* 0x000ee20000000a00 */
[----:B0-----:R-:W-:-:S04]  /*0080*/  IMAD R5, R5, UR4, R0 ;  /* 0x0000000405057c24 */ /* 0x001fc8000f8e0200 */
[----:B--2---:R-:W-:-:S04]  /*0090*/  IMAD R7, R5, UR8, R6 ;  /* 0x0000000805077c24 */ /* 0x004fc8000f8e0206 */
[----:B---3--:R-:W-:-:S06]  /*00a0*/  IMAD.WIDE.U32 R2, R7, 0x4, R2 ;  /* 0x0000000407027825 */ /* 0x008fcc00078e0002 */
[----:B-1----:R-:W2:Y:S01]  /*00b0*/  LDG.E R2, desc[UR6][R2.64] ;  /* 0x0000000602027981 */ /* 0x002ea2000c1e1900 */
[----:B------:R-:W0:Y:S01]  /*00c0*/  S2UR UR5, SR_CgaCtaId ;  /* 0x00000000000579c3 */ /* 0x000e220000008800 */
[----:B------:R-:W-:Y:S01]  /*00d0*/  UMOV UR4, 0x400 ;  /* 0x0000040000047882 */ /* 0x000fe20000000000 */
[----:B------:R-:W-:Y:S01]  /*00e0*/  UISETP.GE.U32.AND UP0, UPT, UR8, 0x2, UPT ;  /* 0x000000020800788c */ /* 0x000fe2000bf06070 */
[----:B------:R-:W-:Y:S01]  /*00f0*/  ISETP.NE.AND P0, PT, R6, RZ, PT ;  /* 0x000000ff0600720c */ /* 0x000fe20003f05270 */
[----:B0-----:R-:W-:-:S06]  /*0100*/  ULEA UR4, UR5, UR4, 0x18 ;  /* 0x0000000405047291 */ /* 0x001fcc000f8ec0ff */
[----:B------:R-:W-:-:S05]  /*0110*/  LEA R7, R6, UR4, 0x2 ;  /* 0x0000000406077c11 */ /* 0x000fca000f8e10ff */
[----:B--2---:R0:W-:Y:S01]  /*0120*/  STS [R7], R2 ;  /* 0x0000000207007388 */ /* 0x0041e20000000800 */
[----:B------:R-:W-:Y:S06]  /*0130*/  BAR.SYNC.DEFER_BLOCKING 0x0 ;  /* 0x0000000000007b1d */ /* 0x000fec0000010000 */
[----:B------:R-:W-:Y:S05]  /*0140*/  BRA.U !UP0, `(.L_x_0) ;  /* 0x0000000108347547 */ /* 0x000fea000b800000 */
[----:B------:R-:W-:-:S07]  /*0150*/  IMAD.MOV.U32 R0, RZ, RZ, 0x1 ;  /* 0x00000001ff007424 */ /* 0x000fce00078e00ff */
.L_x_1:
[----:B------:R-:W-:-:S05]  /*0160*/  IMAD.SHL.U32 R8, R0, 0x2, RZ ;  /* 0x0000000200087824 */ /* 0x000fca00078e00ff */
[----:B0-----:R-:W-:-:S04]  /*0170*/  IADD3 R2, PT, PT, R8, -0x1, RZ ;  /* 0xffffffff08027810 */ /* 0x001fc80007ffe0ff */
[----:B------:R-:W-:-:S13]  /*0180*/  LOP3.LUT P1, RZ, R2, R6, RZ, 0xc0, !PT ;  /* 0x0000000602ff7212 */ /* 0x000fda000782c0ff */
[----:B------:R-:W-:Y:S01]  /*0190*/  @!P1 IMAD R2, R0, 0x4, R7 ;  /* 0x0000000400029824 */ /* 0x000fe200078e0207 */
[----:B------:R-:W-:Y:S01]  /*01a0*/  @!P1 LDS R3, [R7] ;  /* 0x0000000007039984 */ /* 0x000fe20000000800 */
[----:B------:R-:W-:-:S04]  /*01b0*/  MOV R0, R8 ;  /* 0x0000000800007202 */ /* 0x000fc80000000f00 */
[----:B------:R-:W0:Y:S02]  /*01c0*/  @!P1 LDS R2, [R2] ;  /* 0x0000000002029984 */ /* 0x000e240000000800 */
[----:B0-----:R-:W-:-:S05]  /*01d0*/  @!P1 IADD3 R4, PT, PT, R2, R3, RZ ;  /* 0x0000000302049210 */ /* 0x001fca0007ffe0ff */
[----:B------:R1:W-:Y:S01]  /*01e0*/  @!P1 STS [R7], R4 ;  /* 0x0000000407009388 */ /* 0x0003e20000000800 */
[----:B------:R-:W-:Y:S01]  /*01f0*/  BAR.SYNC.DEFER_BLOCKING 0x0 ;  /* 0x0000000000007b1d */ /* 0x000fe20000010000 */
[----:B------:R-:W-:-:S13]  /*0200*/  ISETP.GE.U32.AND P1, PT, R8, UR8, PT ;  /* 0x0000000808007c0c */ /* 0x000fda000bf26070 */
[----:B-1----:R-:W-:Y:S05]  /*0210*/  @!P1 BRA `(.L_x_1) ;  /* 0xfffffffc00d09947 */ /* 0x002fea000383ffff */
.L_x_0:
[----:B------:R-:W-:Y:S05]  /*0220*/  @P0 EXIT ;  /* 0x000000000000094d */ /* 0x000fea0003800000 */
[----:B------:R-:W1:Y:S01]  /*0230*/  S2UR UR5, SR_CgaCtaId ;  /* 0x00000000000579c3 */ /* 0x000e620000008800 */
[----:B------:R-:W-:-:S07]  /*0240*/  UMOV UR4, 0x400 ;  /* 0x0000040000047882 */ /* 0x000fce0000000000 */
[----:B0-----:R-:W0:Y:S01]  /*0250*/  LDC.64 R2, c[0x0][0x388] ;  /* 0x0000e200ff027b82 */ /* 0x001e220000000a00 */
[----:B-1----:R-:W-:Y:S01]  /*0260*/  ULEA UR4, UR5, UR4, 0x18 ;  /* 0x0000000405047291 */ /* 0x002fe2000f8ec0ff */
[----:B0-----:R-:W-:-:S08]  /*0270*/  IMAD.WIDE.U32 R2, R5, 0x4, R2 ;  /* 0x0000000405027825 */ /* 0x001fd000078e0002 */
[----:B------:R-:W0:Y:S04]  /*0280*/  LDS R7, [UR4] ;  /* 0x00000004ff077984 */ /* 0x000e280008000800 */
[----:B0-----:R-:W-:Y:S01]  /*0290*/  STG.E desc[UR6][R2.64], R7 ;  /* 0x0000000702007986 */ /* 0x001fe2000c101906 */
[----:B------:R-:W-:Y:S05]  /*02a0*/  EXIT ;  /* 0x000000000000794d */ /* 0x000fea0003800000 */
.L_x_2:
[----:B------:R-:W-:-:S00]  /*02b0*/  BRA `(.L_x_2) ;  /* 0xfffffffc00fc7947 */ /* 0x000fc0000383ffff */
[----:B------:R-:W-:-:S00]  /*02c0*/  NOP ;  /* 0x0000000000007918 */ /* 0x000fc00000000000 */
        /* <DEDUP_REMOVED lines=11> */
.L_x_3:


//--------------------- .nv.shared.reduce         --------------------------
	.section	.nv.shared.reduce,"aw",@nobits
	.sectionflags	@""
	.align	4
.nv.shared.reduce:
	.zero		1536


//--------------------- .nv.shared.reserved.0     --------------------------
	.section	.nv.shared.reserved.0,"aw",@nobits
	.weak		__nv_reservedSMEM_offset_0_alias
	.size		__nv_reservedSMEM_offset_0_alias, 0, 64
	.other		__nv_reservedSMEM_offset_0_alias,@"STO_CUDA_RESERVED_SHARED STV_DEFAULT"
__nv_reservedSMEM_offset_0_alias:
	.zero		0
	.zero		64


//--------------------- .nv.constant0.reduce      --------------------------
	.section	.nv.constant0.reduce,"a",@progbits
	.sectionflags	@""
	.align	4
.nv.constant0.reduce:
	.zero		912


//--------------------- SYMBOLS --------------------------

	.type		.nv.reservedSmem.offset0,@object
	.size		.nv.reservedSmem.offset0,0x4
	.type		.nv.reservedSmem.cap,@object
	.size		.nv.reservedSmem.cap,0x4
